	.headerflags	@"EF_CUDA_TEXMODE_UNIFIED EF_CUDA_64BIT_ADDRESS EF_CUDA_ACCELERATORS EF_CUDA_SM90 EF_CUDA_VIRTUAL_SM(EF_CUDA_SM90)"
	.elftype	@"ET_EXEC"


//--------------------- .nv.info                  --------------------------
	.section	.nv.info,"",@"SHT_CUDA_INFO"
	.align	4


	//----- nvinfo : EIATTR_REGCOUNT
	.align		4
        /*0000*/ 	.byte	0x04, 0x2f
        /*0002*/ 	.short	(.L_2 - .L_1)
	.align		4
.L_1:
        /*0004*/ 	.word	index@(kda_gate_fwd_kernel)
        /*0008*/ 	.word	0x0000000d


	//----- nvinfo : EIATTR_FRAME_SIZE
	.align		4
.L_2:
        /*000c*/ 	.byte	0x04, 0x11
        /*000e*/ 	.short	(.L_4 - .L_3)
	.align		4
.L_3:
        /*0010*/ 	.word	index@(kda_gate_fwd_kernel)
        /*0014*/ 	.word	0x00000000


	//----- nvinfo : EIATTR_MIN_STACK_SIZE
	.align		4
.L_4:
        /*0018*/ 	.byte	0x04, 0x12
        /*001a*/ 	.short	(.L_6 - .L_5)
	.align		4
.L_5:
        /*001c*/ 	.word	index@(kda_gate_fwd_kernel)
        /*0020*/ 	.word	0x00000000
.L_6:


//--------------------- .nv.info.kda_gate_fwd_kernel --------------------------
	.section	.nv.info.kda_gate_fwd_kernel,"",@"SHT_CUDA_INFO"
	.sectionflags	@""
	.align	4


	//----- nvinfo : EIATTR_CUDA_API_VERSION
	.align		4
        /*0000*/ 	.byte	0x04, 0x37
        /*0002*/ 	.short	(.L_8 - .L_7)
.L_7:
        /*0004*/ 	.word	0x00000080


	//----- nvinfo : EIATTR_KPARAM_INFO
	.align		4
.L_8:
        /*0008*/ 	.byte	0x04, 0x17
        /*000a*/ 	.short	(.L_10 - .L_9)
.L_9:
        /*000c*/ 	.word	0x00000000
        /*0010*/ 	.short	0x0006
        /*0012*/ 	.short	0x0028
        /*0014*/ 	.byte	0x00, 0xf4, 0x21, 0x00


	//----- nvinfo : EIATTR_KPARAM_INFO
	.align		4
.L_10:
        /*0018*/ 	.byte	0x04, 0x17
        /*001a*/ 	.short	(.L_12 - .L_11)
.L_11:
        /*001c*/ 	.word	0x00000000
        /*0020*/ 	.short	0x0005
        /*0022*/ 	.short	0x0020
        /*0024*/ 	.byte	0x00, 0xf4, 0x21, 0x00


	//----- nvinfo : EIATTR_KPARAM_INFO
	.align		4
.L_12:
        /*0028*/ 	.byte	0x04, 0x17
        /*002a*/ 	.short	(.L_14 - .L_13)
.L_13:
        /*002c*/ 	.word	0x00000000
        /*0030*/ 	.short	0x0004
        /*0032*/ 	.short	0x001c
        /*0034*/ 	.byte	0x00, 0xf0, 0x11, 0x00


	//----- nvinfo : EIATTR_KPARAM_INFO
	.align		4
.L_14:
        /*0038*/ 	.byte	0x04, 0x17
        /*003a*/ 	.short	(.L_16 - .L_15)
.L_15:
        /*003c*/ 	.word	0x00000000
        /*0040*/ 	.short	0x0003
        /*0042*/ 	.short	0x0018
        /*0044*/ 	.byte	0x00, 0xf0, 0x11, 0x00


	//----- nvinfo : EIATTR_KPARAM_INFO
	.align		4
.L_16:
        /*0048*/ 	.byte	0x04, 0x17
        /*004a*/ 	.short	(.L_18 - .L_17)
.L_17:
        /*004c*/ 	.word	0x00000000
        /*0050*/ 	.short	0x0002
        /*0052*/ 	.short	0x0010
        /*0054*/ 	.byte	0x00, 0xf4, 0x21, 0x00


	//----- nvinfo : EIATTR_KPARAM_INFO
	.align		4
.L_18:
        /*0058*/ 	.byte	0x04, 0x17
        /*005a*/ 	.short	(.L_20 - .L_19)
.L_19:
        /*005c*/ 	.word	0x00000000
        /*0060*/ 	.short	0x0001
        /*0062*/ 	.short	0x0008
        /*0064*/ 	.byte	0x00, 0xf4, 0x21, 0x00


	//----- nvinfo : EIATTR_KPARAM_INFO
	.align		4
.L_20:
        /*0068*/ 	.byte	0x04, 0x17
        /*006a*/ 	.short	(.L_22 - .L_21)
.L_21:
        /*006c*/ 	.word	0x00000000
        /*0070*/ 	.short	0x0000
        /*0072*/ 	.short	0x0000
        /*0074*/ 	.byte	0x00, 0xf4, 0x21, 0x00


	//----- nvinfo : EIATTR_SPARSE_MMA_MASK
	.align		4
.L_22:
        /*0078*/ 	.byte	0x03, 0x50
        /*007a*/ 	.short	0x0000


	//----- nvinfo : EIATTR_MAXREG_COUNT
	.align		4
        /*007c*/ 	.byte	0x03, 0x1b
        /*007e*/ 	.short	0x0080


	//----- nvinfo : EIATTR_EXIT_INSTR_OFFSETS
	.align		4
        /*0080*/ 	.byte	0x04, 0x1c
        /*0082*/ 	.short	(.L_24 - .L_23)


	//   ....[0]....
.L_23:
        /*0084*/ 	.word	0x00000530


	//   ....[1]....
        /*0088*/ 	.word	0x00000550


	//----- nvinfo : EIATTR_REQNTID
	.align		4
.L_24:
        /*008c*/ 	.byte	0x04, 0x10
        /*008e*/ 	.short	(.L_26 - .L_25)
.L_25:
        /*0090*/ 	.word	0x00000200
        /*0094*/ 	.word	0x00000001
        /*0098*/ 	.word	0x00000001


	//----- nvinfo : EIATTR_CBANK_PARAM_SIZE
	.align		4
.L_26:
        /*009c*/ 	.byte	0x03, 0x19
        /*009e*/ 	.short	0x0030


	//----- nvinfo : EIATTR_PARAM_CBANK
	.align		4
        /*00a0*/ 	.byte	0x04, 0x0a
        /*00a2*/ 	.short	(.L_28 - .L_27)
	.align		4
.L_27:
        /*00a4*/ 	.word	index@(.nv.constant0.kda_gate_fwd_kernel)
        /*00a8*/ 	.short	0x0210
        /*00aa*/ 	.short	0x0030


	//----- nvinfo : EIATTR_SW_WAR
	.align		4
.L_28:
        /*00ac*/ 	.byte	0x04, 0x36
        /*00ae*/ 	.short	(.L_30 - .L_29)
.L_29:
        /*00b0*/ 	.word	0x00000008
.L_30:


//--------------------- .nv.callgraph             --------------------------
	.section	.nv.callgraph,"",@"SHT_CUDA_CALLGRAPH"
	.align	4
	.sectionentsize	8
	.align		4
        /*0000*/ 	.word	0x00000000
	.align		4
        /*0004*/ 	.word	0xffffffff
	.align		4
        /*0008*/ 	.word	0x00000000
	.align		4
        /*000c*/ 	.word	0xfffffffe
	.align		4
        /*0010*/ 	.word	0x00000000
	.align		4
        /*0014*/ 	.word	0xfffffffd
	.align		4
        /*0018*/ 	.word	0x00000000
	.align		4
        /*001c*/ 	.word	0xfffffffc


//--------------------- .nv.constant4             --------------------------
	.section	.nv.constant4,"a",@progbits
	.align	8
	.align		8
.nv.constant4:
        /*0000*/ 	.dword	_$_str


//--------------------- .text.kda_gate_fwd_kernel --------------------------
	.section	.text.kda_gate_fwd_kernel,"ax",@progbits
	.align	128
        .global         kda_gate_fwd_kernel
        .type           kda_gate_fwd_kernel,@function
        .size           kda_gate_fwd_kernel,(.L_x_1 - kda_gate_fwd_kernel)
        .other          kda_gate_fwd_kernel,@"STO_CUDA_ENTRY STV_DEFAULT"
kda_gate_fwd_kernel:
.text.kda_gate_fwd_kernel:
[----:B------:R-:W0:Y:S01]  /*0000*/  LDC R1, c[0x0][0x28] ;  /* 0x00000a00ff017b82 */ /* 0x000e220000000800 */
[----:B------:R-:W1:Y:S07]  /*0010*/  S2R R4, SR_TID.X ;  /* 0x0000000000047919 */ /* 0x000e6e0000002100 */
[----:B------:R-:W2:Y:S01]  /*0020*/  S2UR UR5, SR_CTAID.Y ;  /* 0x00000000000579c3 */ /* 0x000ea20000002600 */
[----:B------:R-:W-:Y:S01]  /*0030*/  ULDC.64 UR8, c[0x0][0x228] ;  /* 0x00008a0000087ab9 */ /* 0x000fe20000000a00 */
[----:B------:R-:W-:Y:S01]  /*0040*/  HFMA2.MMA R5, -RZ, RZ, 0, 0 ;  /* 0x00000000ff057435 */ /* 0x000fe200000001ff */
[----:B------:R-:W3:Y:S01]  /*0050*/  S2R R0, SR_CTAID.X ;  /* 0x0000000000007919 */ /* 0x000ee20000002500 */
[----:B------:R-:W-:-:S02]  /*0060*/  USHF.R.S32.HI UR6, URZ, 0x1f, UR8 ;  /* 0x0000001f3f067899 */ /* 0x000fc40008011408 */
[----:B------:R-:W-:-:S04]  /*0070*/  UIMAD UR4, UR9, 0xc, URZ ;  /* 0x0000000c090478a4 */ /* 0x000fc8000f8e023f */
[----:B------:R-:W-:Y:S01]  /*0080*/  USHF.R.S32.HI UR7, URZ, 0x1f, UR4 ;  /* 0x0000001f3f077899 */ /* 0x000fe20008011404 */
[----:B-1----:R-:W-:Y:S02]  /*0090*/  SHF.R.U32.HI R3, RZ, 0x4, R4 ;  /* 0x00000004ff037819 */ /* 0x002fe40000011604 */
[----:B------:R-:W-:Y:S02]  /*00a0*/  LOP3.LUT R4, R4, 0xf, RZ, 0xc0, !PT ;  /* 0x0000000f04047812 */ /* 0x000fe400078ec0ff */
[----:B---3--:R-:W-:Y:S02]  /*00b0*/  SHF.L.U32 R0, R0, 0x5, RZ ;  /* 0x0000000500007819 */ /* 0x008fe400000006ff */
[----:B------:R-:W-:Y:S02]  /*00c0*/  SGXT.U32 R3, R3, 0x5 ;  /* 0x000000050303781a */ /* 0x000fe40000000000 */
[----:B------:R-:W-:Y:S02]  /*00d0*/  SHF.R.S32.HI R2, RZ, 0x1f, R0 ;  /* 0x0000001fff027819 */ /* 0x000fe40000011400 */
[----:B------:R-:W-:-:S03]  /*00e0*/  LOP3.LUT R7, R3, R0, RZ, 0xfc, !PT ;  /* 0x0000000003077212 */ /* 0x000fc600078efcff */
[----:B------:R-:W-:Y:S01]  /*00f0*/  IMAD R6, R2, UR4, RZ ;  /* 0x0000000402067c24 */ /* 0x000fe2000f8e02ff */
[----:B------:R-:W-:Y:S01]  /*0100*/  ISETP.GE.U32.AND P0, PT, R7, UR8, PT ;  /* 0x0000000807007c0c */ /* 0x000fe2000bf06070 */
[----:B--2---:R-:W-:-:S03]  /*0110*/  UIMAD UR8, UR5, 0x30, URZ ;  /* 0x00000030050878a4 */ /* 0x004fc6000f8e023f */
[----:B------:R-:W-:Y:S01]  /*0120*/  ISETP.GE.AND.EX P0, PT, R2, UR6, PT, P0 ;  /* 0x0000000602007c0c */ /* 0x000fe2000bf06300 */
[C---:B------:R-:W-:Y:S01]  /*0130*/  IMAD.WIDE.U32 R2, R7.reuse, UR4, R4 ;  /* 0x0000000407027c25 */ /* 0x040fe2000f8e0004 */
[----:B------:R-:W-:Y:S02]  /*0140*/  UIMAD UR4, UR5, 0xc, URZ ;  /* 0x0000000c050478a4 */ /* 0x000fe4000f8e023f */
[----:B------:R-:W-:Y:S01]  /*0150*/  ISETP.GT.AND P0, PT, R0, -0x1, !P0 ;  /* 0xffffffff0000780c */ /* 0x000fe20004704270 */
[----:B------:R-:W-:Y:S01]  /*0160*/  IMAD R7, R7, UR7, R6 ;  /* 0x0000000707077c24 */ /* 0x000fe2000f8e0206 */
[----:B------:R-:W-:Y:S02]  /*0170*/  ULDC.64 UR6, c[0x0][0x210] ;  /* 0x0000840000067ab9 */ /* 0x000fe40000000a00 */
[----:B------:R-:W-:Y:S01]  /*0180*/  UIADD3 UR6, UP0, UR8, UR6, URZ ;  /* 0x0000000608067290 */ /* 0x000fe2000ff1e03f */
[----:B------:R-:W-:Y:S01]  /*0190*/  ISETP.LT.U32.AND P0, PT, R4, 0xc, P0 ;  /* 0x0000000c0400780c */ /* 0x000fe20000701070 */
[----:B------:R-:W-:Y:S01]  /*01a0*/  IMAD.IADD R3, R3, 0x1, R7 ;  /* 0x0000000103037824 */ /* 0x000fe200078e0207 */
[----:B------:R-:W-:Y:S01]  /*01b0*/  SHF.L.U32 R4, R2, 0x2, RZ ;  /* 0x0000000202047819 */ /* 0x000fe200000006ff */
[----:B------:R-:W-:Y:S01]  /*01c0*/  ULEA.HI.X UR7, UR4, UR7, URZ, 0x2, UP0 ;  /* 0x0000000704077291 */ /* 0x000fe200080f143f */
[----:B------:R-:W-:-:S02]  /*01d0*/  ULDC.64 UR8, c[0x0][0x208] ;  /* 0x0000820000087ab9 */ /* 0x000fc40000000a00 */
[----:B------:R-:W-:Y:S02]  /*01e0*/  SHF.L.U64.HI R2, R2, 0x2, R3 ;  /* 0x0000000202027819 */ /* 0x000fe40000010203 */
[----:B------:R-:W-:Y:S02]  /*01f0*/  IADD3 R8, P1, R4, UR6, RZ ;  /* 0x0000000604087c10 */ /* 0x000fe4000ff3e0ff */
[----:B------:R-:W-:Y:S02]  /*0200*/  MOV R3, RZ ;  /* 0x000000ff00037202 */ /* 0x000fe40000000f00 */
[----:B------:R-:W-:Y:S01]  /*0210*/  IADD3.X R9, R2, UR7, RZ, P1, !PT ;  /* 0x0000000702097c10 */ /* 0x000fe20008ffe4ff */
[----:B------:R-:W-:-:S04]  /*0220*/  ULDC.64 UR6, c[0x0][0x218] ;  /* 0x0000860000067ab9 */ /* 0x000fc80000000a00 */
[----:B------:R1:W2:Y:S01]  /*0230*/  @P0 LDG.E R3, desc[UR8][R8.64] ;  /* 0x0000000808030981 */ /* 0x0002a2000c1e1900 */
[----:B------:R-:W-:-:S04]  /*0240*/  ULEA UR6, UP0, UR5, UR6, 0x2 ;  /* 0x0000000605067291 */ /* 0x000fc8000f80103f */
[----:B------:R-:W-:Y:S02]  /*0250*/  ULEA.HI.X UR5, UR5, UR7, URZ, 0x2, UP0 ;  /* 0x0000000705057291 */ /* 0x000fe400080f143f */
[----:B------:R-:W-:Y:S01]  /*0260*/  IMAD.U32 R6, RZ, RZ, UR6 ;  /* 0x00000006ff067e24 */ /* 0x000fe2000f8e00ff */
[----:B------:R-:W-:-:S03]  /*0270*/  ULDC.64 UR6, c[0x0][0x220] ;  /* 0x0000880000067ab9 */ /* 0x000fc60000000a00 */
[----:B------:R-:W-:-:S05]  /*0280*/  MOV R7, UR5 ;  /* 0x0000000500077c02 */ /* 0x000fca0008000f00 */
[----:B------:R-:W3:Y:S01]  /*0290*/  LDG.E R6, desc[UR8][R6.64] ;  /* 0x0000000806067981 */ /* 0x000ee2000c1e1900 */
[----:B-1----:R-:W-:Y:S01]  /*02a0*/  HFMA2.MMA R9, -RZ, RZ, 1.5048828125, 33.21875 ;  /* 0x3e055027ff097435 */ /* 0x002fe200000001ff */
[----:B------:R-:W-:-:S04]  /*02b0*/  ULEA UR5, UP0, UR4, UR6, 0x2 ;  /* 0x0000000604057291 */ /* 0x000fc8000f80103f */
[----:B------:R-:W-:Y:S01]  /*02c0*/  ULEA.HI.X UR4, UR4, UR7, URZ, 0x2, UP0 ;  /* 0x0000000704047291 */ /* 0x000fe200080f143f */
[----:B--2---:R-:W-:-:S05]  /*02d0*/  FMUL R0, R3, 1.4426950216293334961 ;  /* 0x3fb8aa3b03007820 */ /* 0x004fca0000400000 */
[----:B------:R-:W-:Y:S01]  /*02e0*/  FSETP.GEU.AND P1, PT, R0, -126, PT ;  /* 0xc2fc00000000780b */ /* 0x000fe20003f2e000 */
[----:B---3--:R-:W-:-:S12]  /*02f0*/  FMUL R6, R6, 1.4426950216293334961 ;  /* 0x3fb8aa3b06067820 */ /* 0x008fd80000400000 */
[----:B------:R-:W-:Y:S01]  /*0300*/  @!P1 FMUL R0, R0, 0.5 ;  /* 0x3f00000000009820 */ /* 0x000fe20000400000 */
[----:B------:R-:W-:-:S03]  /*0310*/  FSETP.GEU.AND P2, PT, R6, -126, PT ;  /* 0xc2fc00000600780b */ /* 0x000fc60003f4e000 */
[----:B------:R-:W1:Y:S10]  /*0320*/  MUFU.EX2 R5, R0 ;  /* 0x0000000000057308 */ /* 0x000e740000000800 */
[----:B------:R-:W-:Y:S01]  /*0330*/  @!P2 FMUL R6, R6, 0.5 ;  /* 0x3f0000000606a820 */ /* 0x000fe20000400000 */
[----:B-1----:R-:W-:-:S05]  /*0340*/  @!P1 FMUL R5, R5, R5 ;  /* 0x0000000505059220 */ /* 0x002fca0000400000 */
[----:B------:R-:W1:Y:S01]  /*0350*/  MUFU.EX2 R6, R6 ;  /* 0x0000000600067308 */ /* 0x000e620000000800 */
[----:B------:R-:W-:Y:S01]  /*0360*/  FSETP.GT.AND P1, PT, R3, 20, PT ;  /* 0x41a000000300780b */ /* 0x000fe20003f24000 */
[----:B------:R-:W-:-:S05]  /*0370*/  FADD R10, R5, 1 ;  /* 0x3f800000050a7421 */ /* 0x000fca0000000000 */
[C---:B------:R-:W-:Y:S02]  /*0380*/  IADD3 R5, R10.reuse, -0x3f2aaaab, RZ ;  /* 0xc0d555550a057810 */ /* 0x040fe40007ffe0ff */
[----:B------:R-:W-:Y:S02]  /*0390*/  ISETP.GE.U32.AND P3, PT, R10, 0x7f800000, PT ;  /* 0x7f8000000a00780c */ /* 0x000fe40003f66070 */
[----:B------:R-:W-:-:S04]  /*03a0*/  LOP3.LUT R5, R5, 0xff800000, RZ, 0xc0, !PT ;  /* 0xff80000005057812 */ /* 0x000fc800078ec0ff */
[----:B------:R-:W-:Y:S01]  /*03b0*/  I2FP.F32.S32 R0, R5 ;  /* 0x0000000500007245 */ /* 0x000fe20000201400 */
[----:B------:R-:W-:Y:S02]  /*03c0*/  IMAD.IADD R8, R10, 0x1, -R5 ;  /* 0x000000010a087824 */ /* 0x000fe400078e0a05 */
[----:B-1----:R-:W-:Y:S02]  /*03d0*/  @!P2 FMUL R6, R6, R6 ;  /* 0x000000060606a220 */ /* 0x002fe40000400000 */
[----:B------:R-:W-:Y:S01]  /*03e0*/  FADD R8, R8, -1 ;  /* 0xbf80000008087421 */ /* 0x000fe20000000000 */
[----:B------:R-:W-:Y:S01]  /*03f0*/  FFMA.FTZ R0, R0, 1.1920928955078125e-07, RZ ;  /* 0x3400000000007823 */ /* 0x000fe200000100ff */
[----:B------:R-:W-:Y:S01]  /*0400*/  @P3 MOV R5, 0x7f800000 ;  /* 0x7f80000000053802 */ /* 0x000fe20000000f00 */
[----:B------:R-:W-:Y:S01]  /*0410*/  FADD R6, RZ, -R6 ;  /* 0x80000006ff067221 */ /* 0x000fe20000000000 */
[----:B------:R-:W-:-:S04]  /*0420*/  FFMA.FTZ R7, R8, -R9, 0.14084610342979431152 ;  /* 0x3e1039f608077423 */ /* 0x000fc80000010809 */
[----:B------:R-:W-:-:S04]  /*0430*/  FFMA.FTZ R7, R8, R7, -0.12148627638816833496 ;  /* 0xbdf8cdcc08077423 */ /* 0x000fc80000010007 */
[----:B------:R-:W-:-:S04]  /*0440*/  FFMA.FTZ R7, R8, R7, 0.13980610668659210205 ;  /* 0x3e0f295508077423 */ /* 0x000fc80000010007 */
[----:B------:R-:W-:-:S04]  /*0450*/  FFMA.FTZ R7, R8, R7, -0.16684235632419586182 ;  /* 0xbe2ad8b908077423 */ /* 0x000fc80000010007 */
[----:B------:R-:W-:-:S04]  /*0460*/  FFMA.FTZ R7, R8, R7, 0.20012299716472625732 ;  /* 0x3e4ced0b08077423 */ /* 0x000fc80000010007 */
[----:B------:R-:W-:-:S04]  /*0470*/  FFMA.FTZ R7, R8, R7, -0.24999669194221496582 ;  /* 0xbe7fff2208077423 */ /* 0x000fc80000010007 */
[----:B------:R-:W-:-:S04]  /*0480*/  FFMA.FTZ R7, R8, R7, 0.33333182334899902344 ;  /* 0x3eaaaa7808077423 */ /* 0x000fc80000010007 */
[----:B------:R-:W-:-:S04]  /*0490*/  FFMA.FTZ R7, R8, R7, -0.5 ;  /* 0xbf00000008077423 */ /* 0x000fc80000010007 */
[----:B------:R-:W-:-:S04]  /*04a0*/  FMUL R7, R8, R7 ;  /* 0x0000000708077220 */ /* 0x000fc80000400000 */
[----:B------:R-:W-:-:S04]  /*04b0*/  FFMA.FTZ R7, R8, R7, R8 ;  /* 0x0000000708077223 */ /* 0x000fc80000010008 */
[----:B------:R-:W-:Y:S01]  /*04c0*/  FFMA.FTZ R0, R0, 0.69314718246459960938, R7 ;  /* 0x3f31721800007823 */ /* 0x000fe20000010007 */
[C---:B------:R-:W-:Y:S01]  /*04d0*/  @P3 FFMA.FTZ R0, R10.reuse, R5, +INF ;  /* 0x7f8000000a003423 */ /* 0x040fe20000010005 */
[----:B------:R-:W-:-:S04]  /*04e0*/  FSETP.NEU.AND P3, PT, R10, RZ, PT ;  /* 0x000000ff0a00720b */ /* 0x000fc80003f6d000 */
[----:B------:R-:W-:Y:S02]  /*04f0*/  @!P1 FSEL R3, R0, -INF , P3 ;  /* 0xff80000000039808 */ /* 0x000fe40001800000 */
[----:B------:R-:W-:-:S03]  /*0500*/  IADD3 R4, P1, R4, UR5, RZ ;  /* 0x0000000504047c10 */ /* 0x000fc6000ff3e0ff */
[----:B------:R-:W-:Y:S01]  /*0510*/  FMUL R3, R6, R3 ;  /* 0x0000000306037220 */ /* 0x000fe20000400000 */
[----:B------:R-:W-:Y:S01]  /*0520*/  IADD3.X R5, R2, UR4, RZ, P1, !PT ;  /* 0x0000000402057c10 */ /* 0x000fe20008ffe4ff */
[----:B0-----:R-:W-:Y:S08]  /*0530*/  @!P0 EXIT ;  /* 0x000000000000894d */ /* 0x001ff00003800000 */
[----:B------:R-:W-:Y:S01]  /*0540*/  STG.E desc[UR8][R4.64], R3 ;  /* 0x0000000304007986 */ /* 0x000fe2000c101908 */
[----:B------:R-:W-:Y:S05]  /*0550*/  EXIT ;  /* 0x000000000000794d */ /* 0x000fea0003800000 */
.L_x_0:
[----:B------:R-:W-:-:S00]  /*0560*/  BRA `(.L_x_0) ;  /* 0xfffffffc00fc7947 */ /* 0x000fc0000383ffff */
[----:B------:R-:W-:-:S00]  /*0570*/  NOP ;  /* 0x0000000000007918 */ /* 0x000fc00000000000 */
        /* <DEDUP_REMOVED lines=8> */
.L_x_1:


//--------------------- .nv.global.init           --------------------------
	.section	.nv.global.init,"aw",@progbits
.nv.global.init:
	.type		_$_str,@object
	.size		_$_str,(.L_0 - _$_str)
_$_str:
        /*0000*/ 	.byte	0x5f, 0x5f, 0x43, 0x55, 0x44, 0x41, 0x5f, 0x46, 0x54, 0x5a, 0x00
.L_0:


//--------------------- .nv.shared.reserved.0     --------------------------
	.section	.nv.shared.reserved.0,"aw",@nobits
	.weak		__nv_reservedSMEM_offset_0_alias
	.size		__nv_reservedSMEM_offset_0_alias, 0, 0
	.other		__nv_reservedSMEM_offset_0_alias,@"STO_CUDA_RESERVED_SHARED STV_DEFAULT"
__nv_reservedSMEM_offset_0_alias:
	.zero		0


//--------------------- .nv.constant0.kda_gate_fwd_kernel --------------------------
	.section	.nv.constant0.kda_gate_fwd_kernel,"a",@progbits
	.sectionflags	@""
	.align	4
.nv.constant0.kda_gate_fwd_kernel:
	.zero		576


//--------------------- SYMBOLS --------------------------

	.type		.nv.reservedSmem.offset0,@object
	.size		.nv.reservedSmem.offset0,0x4
